//
// Generated by NVIDIA NVVM Compiler
//
// Compiler Build ID: CL-36424714
// Cuda compilation tools, release 13.0, V13.0.88
// Based on NVVM 20.0.0
//

.version 9.0
.target sm_100
.address_size 64

	// .globl	_Z32colortoGrayscaleConvertionKernelPhS_ii

.visible .entry _Z32colortoGrayscaleConvertionKernelPhS_ii(
	.param .u64 .ptr .align 1 _Z32colortoGrayscaleConvertionKernelPhS_ii_param_0,
	.param .u64 .ptr .align 1 _Z32colortoGrayscaleConvertionKernelPhS_ii_param_1,
	.param .u32 _Z32colortoGrayscaleConvertionKernelPhS_ii_param_2,
	.param .u32 _Z32colortoGrayscaleConvertionKernelPhS_ii_param_3
)
{
	.reg .pred 	%p<4>;
	.reg .b16 	%rs<4>;
	.reg .b32 	%r<16>;
	.reg .b32 	%f<7>;
	.reg .b64 	%rd<9>;

	ld.param.u64 	%rd1, [_Z32colortoGrayscaleConvertionKernelPhS_ii_param_0];
	ld.param.u64 	%rd2, [_Z32colortoGrayscaleConvertionKernelPhS_ii_param_1];
	ld.param.u32 	%r3, [_Z32colortoGrayscaleConvertionKernelPhS_ii_param_2];
	ld.param.u32 	%r4, [_Z32colortoGrayscaleConvertionKernelPhS_ii_param_3];
	mov.u32 	%r6, %ntid.x;
	mov.u32 	%r7, %ctaid.x;
	mov.u32 	%r8, %tid.x;
	mad.lo.s32 	%r1, %r6, %r7, %r8;
	mov.u32 	%r9, %ntid.y;
	mov.u32 	%r10, %ctaid.y;
	mov.u32 	%r11, %tid.y;
	mad.lo.s32 	%r12, %r9, %r10, %r11;
	setp.ge.s32 	%p1, %r1, %r3;
	setp.ge.s32 	%p2, %r12, %r4;
	or.pred  	%p3, %p1, %p2;
	@%p3 bra 	$L__BB0_2;
	cvta.to.global.u64 	%rd3, %rd2;
	cvta.to.global.u64 	%rd4, %rd1;
	mad.lo.s32 	%r13, %r3, %r12, %r1;
	mul.lo.s32 	%r14, %r13, 3;
	cvt.s64.s32 	%rd5, %r14;
	add.s64 	%rd6, %rd3, %rd5;
	ld.global.u8 	%rs1, [%rd6];
	ld.global.u8 	%rs2, [%rd6+1];
	ld.global.u8 	%rs3, [%rd6+2];
	cvt.rn.f32.u16 	%f1, %rs1;
	cvt.rn.f32.u16 	%f2, %rs2;
	mul.f32 	%f3, %f2, 0f3F35C28F;
	fma.rn.f32 	%f4, %f1, 0f3E570A3D, %f3;
	cvt.rn.f32.u16 	%f5, %rs3;
	fma.rn.f32 	%f6, %f5, 0f3D8F5C29, %f4;
	cvt.rzi.u32.f32 	%r15, %f6;
	cvt.s64.s32 	%rd7, %r13;
	add.s64 	%rd8, %rd4, %rd7;
	st.global.u8 	[%rd8], %r15;
$L__BB0_2:
	ret;

}


// ===== COMPILED SASS (sm_100) =====

	.target	sm_100

	.elftype	@"ET_EXEC"


//--------------------- .note.nv.tkinfo           --------------------------
	.section	.note.nv.tkinfo,"",@"SHT_NOTE"
	.sectionflags	@"SHF_NOTE_NV_TKINFO"
	.tkinfo
        /*0018*/ 	.word	0x00000002
        /*0030*/ 	.string	""
        /*0030*/ 	.string	"ptxas"
        /*0030*/ 	.string	"Cuda compilation tools, release 13.0, V13.0.88"
        /*0030*/ 	.string	"Build cuda_13.0.r13.0/compiler.36424714_0"
        /*0030*/ 	.string	"-arch sm_100 -m 64 "



//--------------------- .note.nv.cuinfo           --------------------------
	.section	.note.nv.cuinfo,"",@"SHT_NOTE"
	.sectionflags	@"SHF_NOTE_NV_CUINFO"
        /*0018*/ 	.short	0x0002
        /*001a*/ 	.short	0x0064
        /*001c*/ 	.short	0x0082
	.zero		2


//--------------------- .nv.info                  --------------------------
	.section	.nv.info,"",@"SHT_CUDA_INFO"
	.align	4


	//----- nvinfo : EIATTR_REGCOUNT
	.align		4
        /*0000*/ 	.byte	0x04, 0x2f
        /*0002*/ 	.short	(.L_1 - .L_0)
	.align		4
.L_0:
        /*0004*/ 	.word	index@(_Z32colortoGrayscaleConvertionKernelPhS_ii)
        /*0008*/ 	.word	0x0000000a


	//----- nvinfo : EIATTR_FRAME_SIZE
	.align		4
.L_1:
        /*000c*/ 	.byte	0x04, 0x11
        /*000e*/ 	.short	(.L_3 - .L_2)
	.align		4
.L_2:
        /*0010*/ 	.word	index@(_Z32colortoGrayscaleConvertionKernelPhS_ii)
        /*0014*/ 	.word	0x00000000


	//----- nvinfo : EIATTR_MIN_STACK_SIZE
	.align		4
.L_3:
        /*0018*/ 	.byte	0x04, 0x12
        /*001a*/ 	.short	(.L_5 - .L_4)
	.align		4
.L_4:
        /*001c*/ 	.word	index@(_Z32colortoGrayscaleConvertionKernelPhS_ii)
        /*0020*/ 	.word	0x00000000
.L_5:


//--------------------- .nv.compat                --------------------------
	.section	.nv.compat,"",@"SHT_CUDA_COMPAT_INFO"
	.align	4
        /*0000*/ 	.byte	0x02, 0x09, 0x00, 0x00, 0x02, 0x02, 0x01, 0x00, 0x02, 0x05, 0x05, 0x00, 0x03, 0x07, 0x01, 0x01
        /*0010*/ 	.byte	0x02, 0x03, 0x00, 0x00, 0x02, 0x06, 0x01, 0x00, 0x04, 0x0b, 0x08, 0x00, 0x09, 0x00, 0x00, 0x00
        /*0020*/ 	.byte	0x00, 0x00, 0x00, 0x00


//--------------------- .nv.info._Z32colortoGrayscaleConvertionKernelPhS_ii --------------------------
	.section	.nv.info._Z32colortoGrayscaleConvertionKernelPhS_ii,"",@"SHT_CUDA_INFO"
	.sectionflags	@""
	.align	4


	//----- nvinfo : EIATTR_CUDA_API_VERSION
	.align		4
        /*0000*/ 	.byte	0x04, 0x37
        /*0002*/ 	.short	(.L_7 - .L_6)
.L_6:
        /*0004*/ 	.word	0x00000082


	//----- nvinfo : EIATTR_KPARAM_INFO
	.align		4
.L_7:
        /*0008*/ 	.byte	0x04, 0x17
        /*000a*/ 	.short	(.L_9 - .L_8)
.L_8:
        /*000c*/ 	.word	0x00000000
        /*0010*/ 	.short	0x0003
        /*0012*/ 	.short	0x0014
        /*0014*/ 	.byte	0x00, 0xf0, 0x11, 0x00


	//----- nvinfo : EIATTR_KPARAM_INFO
	.align		4
.L_9:
        /*0018*/ 	.byte	0x04, 0x17
        /*001a*/ 	.short	(.L_11 - .L_10)
.L_10:
        /*001c*/ 	.word	0x00000000
        /*0020*/ 	.short	0x0002
        /*0022*/ 	.short	0x0010
        /*0024*/ 	.byte	0x00, 0xf0, 0x11, 0x00


	//----- nvinfo : EIATTR_KPARAM_INFO
	.align		4
.L_11:
        /*0028*/ 	.byte	0x04, 0x17
        /*002a*/ 	.short	(.L_13 - .L_12)
.L_12:
        /*002c*/ 	.word	0x00000000
        /*0030*/ 	.short	0x0001
        /*0032*/ 	.short	0x0008
        /*0034*/ 	.byte	0x00, 0xf5, 0x21, 0x00


	//----- nvinfo : EIATTR_KPARAM_INFO
	.align		4
.L_13:
        /*0038*/ 	.byte	0x04, 0x17
        /*003a*/ 	.short	(.L_15 - .L_14)
.L_14:
        /*003c*/ 	.word	0x00000000
        /*0040*/ 	.short	0x0000
        /*0042*/ 	.short	0x0000
        /*0044*/ 	.byte	0x00, 0xf5, 0x21, 0x00


	//----- nvinfo : EIATTR_SPARSE_MMA_MASK
	.align		4
.L_15:
        /*0048*/ 	.byte	0x03, 0x50
        /*004a*/ 	.short	0x0000


	//----- nvinfo : EIATTR_MAXREG_COUNT
	.align		4
        /*004c*/ 	.byte	0x03, 0x1b
        /*004e*/ 	.short	0x00ff


	//----- nvinfo : EIATTR_MERCURY_ISA_VERSION
	.align		4
        /*0050*/ 	.byte	0x03, 0x5f
        /*0052*/ 	.short	0x0101


	//----- nvinfo : EIATTR_VRC_CTA_INIT_COUNT
	.align		4
        /*0054*/ 	.byte	0x02, 0x4a
	.zero		1
	.zero		1


	//----- nvinfo : EIATTR_EXIT_INSTR_OFFSETS
	.align		4
        /*0058*/ 	.byte	0x04, 0x1c
        /*005a*/ 	.short	(.L_17 - .L_16)


	//   ....[0]....
.L_16:
        /*005c*/ 	.word	0x000000c0


	//   ....[1]....
        /*0060*/ 	.word	0x00000200


	//----- nvinfo : EIATTR_CBANK_PARAM_SIZE
	.align		4
.L_17:
        /*0064*/ 	.byte	0x03, 0x19
        /*0066*/ 	.short	0x0018


	//----- nvinfo : EIATTR_PARAM_CBANK
	.align		4
        /*0068*/ 	.byte	0x04, 0x0a
        /*006a*/ 	.short	(.L_19 - .L_18)
	.align		4
.L_18:
        /*006c*/ 	.word	index@(.nv.constant0._Z32colortoGrayscaleConvertionKernelPhS_ii)
        /*0070*/ 	.short	0x0380
        /*0072*/ 	.short	0x0018


	//----- nvinfo : EIATTR_SW_WAR
	.align		4
.L_19:
        /*0074*/ 	.byte	0x04, 0x36
        /*0076*/ 	.short	(.L_21 - .L_20)
.L_20:
        /*0078*/ 	.word	0x00000008
.L_21:


//--------------------- .nv.callgraph             --------------------------
	.section	.nv.callgraph,"",@"SHT_CUDA_CALLGRAPH"
	.align	4
	.sectionentsize	8
	.align		4
        /*0000*/ 	.word	0x00000000
	.align		4
        /*0004*/ 	.word	0xffffffff
	.align		4
        /*0008*/ 	.word	0x00000000
	.align		4
        /*000c*/ 	.word	0xfffffffe
	.align		4
        /*0010*/ 	.word	0x00000000
	.align		4
        /*0014*/ 	.word	0xfffffffd
	.align		4
        /*0018*/ 	.word	0x00000000
	.align		4
        /*001c*/ 	.word	0xfffffffc


//--------------------- .text._Z32colortoGrayscaleConvertionKernelPhS_ii --------------------------
	.section	.text._Z32colortoGrayscaleConvertionKernelPhS_ii,"ax",@progbits
	.align	128
        .global         _Z32colortoGrayscaleConvertionKernelPhS_ii
        .type           _Z32colortoGrayscaleConvertionKernelPhS_ii,@function
        .size           _Z32colortoGrayscaleConvertionKernelPhS_ii,(.L_x_1 - _Z32colortoGrayscaleConvertionKernelPhS_ii)
        .other          _Z32colortoGrayscaleConvertionKernelPhS_ii,@"STO_CUDA_ENTRY STV_DEFAULT"
_Z32colortoGrayscaleConvertionKernelPhS_ii:
.text._Z32colortoGrayscaleConvertionKernelPhS_ii:
[----:B------:R-:W-:Y:S01]  /*0000*/  LDC R1, c[0x0][0x37c] ;  /* 0x0000df00ff017b82 */ /* 0x000fe20000000800 */
[----:B------:R-:W0:Y:S01]  /*0010*/  S2R R3, SR_CTAID.Y ;  /* 0x0000000000037919 */ /* 0x000e220000002600 */
[----:B------:R-:W1:Y:S01]  /*0020*/  LDCU UR4, c[0x0][0x360] ;  /* 0x00006c00ff0477ac */ /* 0x000e620008000800 */
[----:B------:R-:W0:Y:S01]  /*0030*/  S2R R2, SR_TID.Y ;  /* 0x0000000000027919 */ /* 0x000e220000002200 */
[----:B------:R-:W0:Y:S01]  /*0040*/  LDCU UR5, c[0x0][0x364] ;  /* 0x00006c80ff0577ac */ /* 0x000e220008000800 */
[----:B------:R-:W1:Y:S01]  /*0050*/  S2R R0, SR_CTAID.X ;  /* 0x0000000000007919 */ /* 0x000e620000002500 */
[----:B------:R-:W2:Y:S01]  /*0060*/  LDCU.64 UR6, c[0x0][0x390] ;  /* 0x00007200ff0677ac */ /* 0x000ea20008000a00 */
[----:B------:R-:W1:Y:S01]  /*0070*/  S2R R5, SR_TID.X ;  /* 0x0000000000057919 */ /* 0x000e620000002100 */
[----:B0-----:R-:W-:-:S05]  /*0080*/  IMAD R3, R3, UR5, R2 ;  /* 0x0000000503037c24 */ /* 0x001fca000f8e0202 */
[----:B--2---:R-:W-:Y:S01]  /*0090*/  ISETP.GE.AND P0, PT, R3, UR7, PT ;  /* 0x0000000703007c0c */ /* 0x004fe2000bf06270 */
[----:B-1----:R-:W-:-:S05]  /*00a0*/  IMAD R0, R0, UR4, R5 ;  /* 0x0000000400007c24 */ /* 0x002fca000f8e0205 */
[----:B------:R-:W-:-:S13]  /*00b0*/  ISETP.GE.OR P0, PT, R0, UR6, P0 ;  /* 0x0000000600007c0c */ /* 0x000fda0008706670 */
[----:B------:R-:W-:Y:S05]  /*00c0*/  @P0 EXIT ;  /* 0x000000000000094d */ /* 0x000fea0003800000 */
[----:B------:R-:W0:Y:S01]  /*00d0*/  LDCU.128 UR8, c[0x0][0x380] ;  /* 0x00007000ff0877ac */ /* 0x000e220008000c00 */
[----:B------:R-:W-:Y:S01]  /*00e0*/  IMAD R0, R3, UR6, R0 ;  /* 0x0000000603007c24 */ /* 0x000fe2000f8e0200 */
[----:B------:R-:W1:Y:S03]  /*00f0*/  LDCU.64 UR4, c[0x0][0x358] ;  /* 0x00006b00ff0477ac */ /* 0x000e660008000a00 */
[----:B------:R-:W-:-:S05]  /*0100*/  IMAD R3, R0, 0x3, RZ ;  /* 0x0000000300037824 */ /* 0x000fca00078e02ff */
[----:B0-----:R-:W-:-:S04]  /*0110*/  IADD3 R2, P0, PT, R3, UR10, RZ ;  /* 0x0000000a03027c10 */ /* 0x001fc8000ff1e0ff */
[----:B------:R-:W-:-:S05]  /*0120*/  LEA.HI.X.SX32 R3, R3, UR11, 0x1, P0 ;  /* 0x0000000b03037c11 */ /* 0x000fca00080f0eff */
[----:B-1----:R-:W2:Y:S04]  /*0130*/  LDG.E.U8 R5, desc[UR4][R2.64+0x1] ;  /* 0x0000010402057981 */ /* 0x002ea8000c1e1100 */
[----:B------:R-:W3:Y:S04]  /*0140*/  LDG.E.U8 R4, desc[UR4][R2.64] ;  /* 0x0000000402047981 */ /* 0x000ee8000c1e1100 */
[----:B------:R-:W4:Y:S01]  /*0150*/  LDG.E.U8 R6, desc[UR4][R2.64+0x2] ;  /* 0x0000020402067981 */ /* 0x000f22000c1e1100 */
[----:B--2---:R-:W-:Y:S02]  /*0160*/  I2FP.F32.U32 R5, R5 ;  /* 0x0000000500057245 */ /* 0x004fe40000201000 */
[----:B---3--:R-:W-:-:S03]  /*0170*/  I2FP.F32.U32 R4, R4 ;  /* 0x0000000400047245 */ /* 0x008fc60000201000 */
[----:B------:R-:W-:Y:S01]  /*0180*/  FMUL R5, R5, 0.70999997854232788086 ;  /* 0x3f35c28f05057820 */ /* 0x000fe20000400000 */
[----:B----4-:R-:W-:-:S03]  /*0190*/  I2FP.F32.U32 R7, R6 ;  /* 0x0000000600077245 */ /* 0x010fc60000201000 */
[----:B------:R-:W-:-:S04]  /*01a0*/  FFMA R4, R4, 0.20999999344348907471, R5 ;  /* 0x3e570a3d04047823 */ /* 0x000fc80000000005 */
[----:B------:R-:W-:Y:S01]  /*01b0*/  FFMA R7, R7, 0.070000000298023223877, R4 ;  /* 0x3d8f5c2907077823 */ /* 0x000fe20000000004 */
[----:B------:R-:W-:-:S04]  /*01c0*/  IADD3 R4, P0, PT, R0, UR8, RZ ;  /* 0x0000000800047c10 */ /* 0x000fc8000ff1e0ff */
[----:B------:R-:W-:Y:S01]  /*01d0*/  LEA.HI.X.SX32 R5, R0, UR9, 0x1, P0 ;  /* 0x0000000900057c11 */ /* 0x000fe200080f0eff */
[----:B------:R-:W0:Y:S04]  /*01e0*/  F2I.U32.TRUNC.NTZ R7, R7 ;  /* 0x0000000700077305 */ /* 0x000e28000020f000 */
[----:B0-----:R-:W-:Y:S01]  /*01f0*/  STG.E.U8 desc[UR4][R4.64], R7 ;  /* 0x0000000704007986 */ /* 0x001fe2000c101104 */
[----:B------:R-:W-:Y:S05]  /*0200*/  EXIT ;  /* 0x000000000000794d */ /* 0x000fea0003800000 */
.L_x_0:
[----:B------:R-:W-:-:S00]  /*0210*/  BRA `(.L_x_0) ;  /* 0xfffffffc00fc7947 */ /* 0x000fc0000383ffff */
[----:B------:R-:W-:-:S00]  /*0220*/  NOP ;  /* 0x0000000000007918 */ /* 0x000fc00000000000 */
        /* <DEDUP_REMOVED lines=13> */
.L_x_1:


//--------------------- .nv.shared.reserved.0     --------------------------
	.section	.nv.shared.reserved.0,"aw",@nobits
	.weak		__nv_reservedSMEM_offset_0_alias
	.size		__nv_reservedSMEM_offset_0_alias, 0, 64
	.other		__nv_reservedSMEM_offset_0_alias,@"STO_CUDA_RESERVED_SHARED STV_DEFAULT"
__nv_reservedSMEM_offset_0_alias:
	.zero		0
	.zero		64


//--------------------- .nv.constant0._Z32colortoGrayscaleConvertionKernelPhS_ii --------------------------
	.section	.nv.constant0._Z32colortoGrayscaleConvertionKernelPhS_ii,"a",@progbits
	.sectionflags	@""
	.align	4
.nv.constant0._Z32colortoGrayscaleConvertionKernelPhS_ii:
	.zero		920


//--------------------- SYMBOLS --------------------------

	.type		.nv.reservedSmem.offset0,@object
	.size		.nv.reservedSmem.offset0,0x4
